//
// Generated by NVIDIA NVVM Compiler
//
// Compiler Build ID: CL-36424714
// Cuda compilation tools, release 13.0, V13.0.88
// Based on NVVM 20.0.0
//

.version 9.0
.target sm_100
.address_size 64

	// .globl	my_kernel_kernel1

.visible .entry my_kernel_kernel1(
	.param .u64 .ptr .align 1 my_kernel_kernel1_param_0,
	.param .u64 .ptr .align 1 my_kernel_kernel1_param_1
)
{
	.reg .b32 	%r<5>;
	.reg .b32 	%f<3>;
	.reg .b64 	%rd<8>;

	ld.param.u64 	%rd1, [my_kernel_kernel1_param_0];
	ld.param.u64 	%rd2, [my_kernel_kernel1_param_1];
	cvta.to.global.u64 	%rd3, %rd1;
	cvta.to.global.u64 	%rd4, %rd2;
	mov.u32 	%r1, %ctaid.x;
	shl.b32 	%r2, %r1, 6;
	mov.u32 	%r3, %tid.x;
	add.s32 	%r4, %r2, %r3;
	mul.wide.u32 	%rd5, %r4, 4;
	add.s64 	%rd6, %rd4, %rd5;
	ld.global.nc.f32 	%f1, [%rd6];
	mul.f32 	%f2, %f1, 0f3A800000;
	add.s64 	%rd7, %rd3, %rd5;
	st.global.f32 	[%rd7], %f2;
	ret;

}
	// .globl	my_kernel_kernel0
.visible .entry my_kernel_kernel0(
	.param .u64 .ptr .align 1 my_kernel_kernel0_param_0,
	.param .u64 .ptr .align 1 my_kernel_kernel0_param_1,
	.param .u64 .ptr .align 1 my_kernel_kernel0_param_2
)
{
	.reg .pred 	%p<2>;
	.reg .b32 	%r<9>;
	.reg .b32 	%f<53>;
	.reg .b64 	%rd<18>;

	ld.param.u64 	%rd5, [my_kernel_kernel0_param_0];
	ld.param.u64 	%rd6, [my_kernel_kernel0_param_1];
	ld.param.u64 	%rd7, [my_kernel_kernel0_param_2];
	cvta.to.global.u64 	%rd8, %rd7;
	cvta.to.global.u64 	%rd9, %rd6;
	cvta.to.global.u64 	%rd10, %rd5;
	mov.u32 	%r4, %ctaid.x;
	shl.b32 	%r5, %r4, 3;
	mov.u32 	%r6, %tid.x;
	add.s32 	%r7, %r5, %r6;
	mul.wide.u32 	%rd11, %r7, 4;
	add.s64 	%rd1, %rd10, %rd11;
	add.s64 	%rd12, %rd8, %rd11;
	ld.global.nc.f32 	%f1, [%rd12];
	mul.wide.u32 	%rd13, %r4, 32768;
	mul.wide.u32 	%rd14, %r6, 4096;
	add.s64 	%rd15, %rd13, %rd14;
	add.s64 	%rd16, %rd15, %rd9;
	add.s64 	%rd17, %rd16, 32;
	mov.b32 	%r8, 0;
	mov.f32 	%f52, 0f00000000;
$L__BB1_1:
	ld.global.nc.f32 	%f5, [%rd17+-32];
	sub.f32 	%f6, %f5, %f1;
	fma.rn.f32 	%f7, %f6, %f6, %f52;
	ld.global.nc.f32 	%f8, [%rd17+-28];
	sub.f32 	%f9, %f8, %f1;
	fma.rn.f32 	%f10, %f9, %f9, %f7;
	ld.global.nc.f32 	%f11, [%rd17+-24];
	sub.f32 	%f12, %f11, %f1;
	fma.rn.f32 	%f13, %f12, %f12, %f10;
	ld.global.nc.f32 	%f14, [%rd17+-20];
	sub.f32 	%f15, %f14, %f1;
	fma.rn.f32 	%f16, %f15, %f15, %f13;
	ld.global.nc.f32 	%f17, [%rd17+-16];
	sub.f32 	%f18, %f17, %f1;
	fma.rn.f32 	%f19, %f18, %f18, %f16;
	ld.global.nc.f32 	%f20, [%rd17+-12];
	sub.f32 	%f21, %f20, %f1;
	fma.rn.f32 	%f22, %f21, %f21, %f19;
	ld.global.nc.f32 	%f23, [%rd17+-8];
	sub.f32 	%f24, %f23, %f1;
	fma.rn.f32 	%f25, %f24, %f24, %f22;
	ld.global.nc.f32 	%f26, [%rd17+-4];
	sub.f32 	%f27, %f26, %f1;
	fma.rn.f32 	%f28, %f27, %f27, %f25;
	ld.global.nc.f32 	%f29, [%rd17];
	sub.f32 	%f30, %f29, %f1;
	fma.rn.f32 	%f31, %f30, %f30, %f28;
	ld.global.nc.f32 	%f32, [%rd17+4];
	sub.f32 	%f33, %f32, %f1;
	fma.rn.f32 	%f34, %f33, %f33, %f31;
	ld.global.nc.f32 	%f35, [%rd17+8];
	sub.f32 	%f36, %f35, %f1;
	fma.rn.f32 	%f37, %f36, %f36, %f34;
	ld.global.nc.f32 	%f38, [%rd17+12];
	sub.f32 	%f39, %f38, %f1;
	fma.rn.f32 	%f40, %f39, %f39, %f37;
	ld.global.nc.f32 	%f41, [%rd17+16];
	sub.f32 	%f42, %f41, %f1;
	fma.rn.f32 	%f43, %f42, %f42, %f40;
	ld.global.nc.f32 	%f44, [%rd17+20];
	sub.f32 	%f45, %f44, %f1;
	fma.rn.f32 	%f46, %f45, %f45, %f43;
	ld.global.nc.f32 	%f47, [%rd17+24];
	sub.f32 	%f48, %f47, %f1;
	fma.rn.f32 	%f49, %f48, %f48, %f46;
	ld.global.nc.f32 	%f50, [%rd17+28];
	sub.f32 	%f51, %f50, %f1;
	fma.rn.f32 	%f52, %f51, %f51, %f49;
	add.s32 	%r8, %r8, 16;
	add.s64 	%rd17, %rd17, 64;
	setp.ne.s32 	%p1, %r8, 1024;
	@%p1 bra 	$L__BB1_1;
	st.global.f32 	[%rd1], %f52;
	ret;

}


// ===== COMPILED SASS (sm_100) =====

	.target	sm_100

	.elftype	@"ET_EXEC"


//--------------------- .note.nv.tkinfo           --------------------------
	.section	.note.nv.tkinfo,"",@"SHT_NOTE"
	.sectionflags	@"SHF_NOTE_NV_TKINFO"
	.tkinfo
        /*0018*/ 	.word	0x00000002
        /*0030*/ 	.string	""
        /*0030*/ 	.string	"ptxas"
        /*0030*/ 	.string	"Cuda compilation tools, release 13.0, V13.0.88"
        /*0030*/ 	.string	"Build cuda_13.0.r13.0/compiler.36424714_0"
        /*0030*/ 	.string	"-arch sm_100 -m 64 "



//--------------------- .note.nv.cuinfo           --------------------------
	.section	.note.nv.cuinfo,"",@"SHT_NOTE"
	.sectionflags	@"SHF_NOTE_NV_CUINFO"
        /*0018*/ 	.short	0x0002
        /*001a*/ 	.short	0x0064
        /*001c*/ 	.short	0x0082
	.zero		2


//--------------------- .nv.info                  --------------------------
	.section	.nv.info,"",@"SHT_CUDA_INFO"
	.align	4


	//----- nvinfo : EIATTR_REGCOUNT
	.align		4
        /*0000*/ 	.byte	0x04, 0x2f
        /*0002*/ 	.short	(.L_1 - .L_0)
	.align		4
.L_0:
        /*0004*/ 	.word	index@(my_kernel_kernel1)
        /*0008*/ 	.word	0x0000000a


	//----- nvinfo : EIATTR_FRAME_SIZE
	.align		4
.L_1:
        /*000c*/ 	.byte	0x04, 0x11
        /*000e*/ 	.short	(.L_3 - .L_2)
	.align		4
.L_2:
        /*0010*/ 	.word	index@(my_kernel_kernel1)
        /*0014*/ 	.word	0x00000000


	//----- nvinfo : EIATTR_REGCOUNT
	.align		4
.L_3:
        /*0018*/ 	.byte	0x04, 0x2f
        /*001a*/ 	.short	(.L_5 - .L_4)
	.align		4
.L_4:
        /*001c*/ 	.word	index@(my_kernel_kernel0)
        /*0020*/ 	.word	0x00000020


	//----- nvinfo : EIATTR_FRAME_SIZE
	.align		4
.L_5:
        /*0024*/ 	.byte	0x04, 0x11
        /*0026*/ 	.short	(.L_7 - .L_6)
	.align		4
.L_6:
        /*0028*/ 	.word	index@(my_kernel_kernel0)
        /*002c*/ 	.word	0x00000000


	//----- nvinfo : EIATTR_MIN_STACK_SIZE
	.align		4
.L_7:
        /*0030*/ 	.byte	0x04, 0x12
        /*0032*/ 	.short	(.L_9 - .L_8)
	.align		4
.L_8:
        /*0034*/ 	.word	index@(my_kernel_kernel0)
        /*0038*/ 	.word	0x00000000


	//----- nvinfo : EIATTR_MIN_STACK_SIZE
	.align		4
.L_9:
        /*003c*/ 	.byte	0x04, 0x12
        /*003e*/ 	.short	(.L_11 - .L_10)
	.align		4
.L_10:
        /*0040*/ 	.word	index@(my_kernel_kernel1)
        /*0044*/ 	.word	0x00000000
.L_11:


//--------------------- .nv.compat                --------------------------
	.section	.nv.compat,"",@"SHT_CUDA_COMPAT_INFO"
	.align	4
        /*0000*/ 	.byte	0x02, 0x09, 0x00, 0x00, 0x02, 0x02, 0x01, 0x00, 0x02, 0x05, 0x05, 0x00, 0x03, 0x07, 0x01, 0x01
        /*0010*/ 	.byte	0x02, 0x03, 0x00, 0x00, 0x02, 0x06, 0x01, 0x00, 0x04, 0x0b, 0x08, 0x00, 0x09, 0x00, 0x00, 0x00
        /*0020*/ 	.byte	0x00, 0x00, 0x00, 0x00


//--------------------- .nv.info.my_kernel_kernel0 --------------------------
	.section	.nv.info.my_kernel_kernel0,"",@"SHT_CUDA_INFO"
	.sectionflags	@""
	.align	4


	//----- nvinfo : EIATTR_CUDA_API_VERSION
	.align		4
        /*0000*/ 	.byte	0x04, 0x37
        /*0002*/ 	.short	(.L_13 - .L_12)
.L_12:
        /*0004*/ 	.word	0x00000082


	//----- nvinfo : EIATTR_KPARAM_INFO
	.align		4
.L_13:
        /*0008*/ 	.byte	0x04, 0x17
        /*000a*/ 	.short	(.L_15 - .L_14)
.L_14:
        /*000c*/ 	.word	0x00000000
        /*0010*/ 	.short	0x0002
        /*0012*/ 	.short	0x0010
        /*0014*/ 	.byte	0x00, 0xf5, 0x21, 0x00


	//----- nvinfo : EIATTR_KPARAM_INFO
	.align		4
.L_15:
        /*0018*/ 	.byte	0x04, 0x17
        /*001a*/ 	.short	(.L_17 - .L_16)
.L_16:
        /*001c*/ 	.word	0x00000000
        /*0020*/ 	.short	0x0001
        /*0022*/ 	.short	0x0008
        /*0024*/ 	.byte	0x00, 0xf5, 0x21, 0x00


	//----- nvinfo : EIATTR_KPARAM_INFO
	.align		4
.L_17:
        /*0028*/ 	.byte	0x04, 0x17
        /*002a*/ 	.short	(.L_19 - .L_18)
.L_18:
        /*002c*/ 	.word	0x00000000
        /*0030*/ 	.short	0x0000
        /*0032*/ 	.short	0x0000
        /*0034*/ 	.byte	0x00, 0xf5, 0x21, 0x00


	//----- nvinfo : EIATTR_SPARSE_MMA_MASK
	.align		4
.L_19:
        /*0038*/ 	.byte	0x03, 0x50
        /*003a*/ 	.short	0x0000


	//----- nvinfo : EIATTR_MAXREG_COUNT
	.align		4
        /*003c*/ 	.byte	0x03, 0x1b
        /*003e*/ 	.short	0x00ff


	//----- nvinfo : EIATTR_MERCURY_ISA_VERSION
	.align		4
        /*0040*/ 	.byte	0x03, 0x5f
        /*0042*/ 	.short	0x0101


	//----- nvinfo : EIATTR_VRC_CTA_INIT_COUNT
	.align		4
        /*0044*/ 	.byte	0x02, 0x4a
	.zero		1
	.zero		1


	//----- nvinfo : EIATTR_EXIT_INSTR_OFFSETS
	.align		4
        /*0048*/ 	.byte	0x04, 0x1c
        /*004a*/ 	.short	(.L_21 - .L_20)


	//   ....[0]....
.L_20:
        /*004c*/ 	.word	0x00000d80


	//----- nvinfo : EIATTR_CBANK_PARAM_SIZE
	.align		4
.L_21:
        /*0050*/ 	.byte	0x03, 0x19
        /*0052*/ 	.short	0x0018


	//----- nvinfo : EIATTR_PARAM_CBANK
	.align		4
        /*0054*/ 	.byte	0x04, 0x0a
        /*0056*/ 	.short	(.L_23 - .L_22)
	.align		4
.L_22:
        /*0058*/ 	.word	index@(.nv.constant0.my_kernel_kernel0)
        /*005c*/ 	.short	0x0380
        /*005e*/ 	.short	0x0018


	//----- nvinfo : EIATTR_SW_WAR
	.align		4
.L_23:
        /*0060*/ 	.byte	0x04, 0x36
        /*0062*/ 	.short	(.L_25 - .L_24)
.L_24:
        /*0064*/ 	.word	0x00000008
.L_25:


//--------------------- .nv.info.my_kernel_kernel1 --------------------------
	.section	.nv.info.my_kernel_kernel1,"",@"SHT_CUDA_INFO"
	.sectionflags	@""
	.align	4


	//----- nvinfo : EIATTR_CUDA_API_VERSION
	.align		4
        /*0000*/ 	.byte	0x04, 0x37
        /*0002*/ 	.short	(.L_27 - .L_26)
.L_26:
        /*0004*/ 	.word	0x00000082


	//----- nvinfo : EIATTR_KPARAM_INFO
	.align		4
.L_27:
        /*0008*/ 	.byte	0x04, 0x17
        /*000a*/ 	.short	(.L_29 - .L_28)
.L_28:
        /*000c*/ 	.word	0x00000000
        /*0010*/ 	.short	0x0001
        /*0012*/ 	.short	0x0008
        /*0014*/ 	.byte	0x00, 0xf5, 0x21, 0x00


	//----- nvinfo : EIATTR_KPARAM_INFO
	.align		4
.L_29:
        /*0018*/ 	.byte	0x04, 0x17
        /*001a*/ 	.short	(.L_31 - .L_30)
.L_30:
        /*001c*/ 	.word	0x00000000
        /*0020*/ 	.short	0x0000
        /*0022*/ 	.short	0x0000
        /*0024*/ 	.byte	0x00, 0xf5, 0x21, 0x00


	//----- nvinfo : EIATTR_SPARSE_MMA_MASK
	.align		4
.L_31:
        /*0028*/ 	.byte	0x03, 0x50
        /*002a*/ 	.short	0x0000


	//----- nvinfo : EIATTR_MAXREG_COUNT
	.align		4
        /*002c*/ 	.byte	0x03, 0x1b
        /*002e*/ 	.short	0x00ff


	//----- nvinfo : EIATTR_MERCURY_ISA_VERSION
	.align		4
        /*0030*/ 	.byte	0x03, 0x5f
        /*0032*/ 	.short	0x0101


	//----- nvinfo : EIATTR_VRC_CTA_INIT_COUNT
	.align		4
        /*0034*/ 	.byte	0x02, 0x4a
	.zero		1
	.zero		1


	//----- nvinfo : EIATTR_EXIT_INSTR_OFFSETS
	.align		4
        /*0038*/ 	.byte	0x04, 0x1c
        /*003a*/ 	.short	(.L_33 - .L_32)


	//   ....[0]....
.L_32:
        /*003c*/ 	.word	0x000000c0


	//----- nvinfo : EIATTR_CBANK_PARAM_SIZE
	.align		4
.L_33:
        /*0040*/ 	.byte	0x03, 0x19
        /*0042*/ 	.short	0x0010


	//----- nvinfo : EIATTR_PARAM_CBANK
	.align		4
        /*0044*/ 	.byte	0x04, 0x0a
        /*0046*/ 	.short	(.L_35 - .L_34)
	.align		4
.L_34:
        /*0048*/ 	.word	index@(.nv.constant0.my_kernel_kernel1)
        /*004c*/ 	.short	0x0380
        /*004e*/ 	.short	0x0010


	//----- nvinfo : EIATTR_SW_WAR
	.align		4
.L_35:
        /*0050*/ 	.byte	0x04, 0x36
        /*0052*/ 	.short	(.L_37 - .L_36)
.L_36:
        /*0054*/ 	.word	0x00000008
.L_37:


//--------------------- .nv.callgraph             --------------------------
	.section	.nv.callgraph,"",@"SHT_CUDA_CALLGRAPH"
	.align	4
	.sectionentsize	8
	.align		4
        /*0000*/ 	.word	0x00000000
	.align		4
        /*0004*/ 	.word	0xffffffff
	.align		4
        /*0008*/ 	.word	0x00000000
	.align		4
        /*000c*/ 	.word	0xfffffffe
	.align		4
        /*0010*/ 	.word	0x00000000
	.align		4
        /*0014*/ 	.word	0xfffffffd
	.align		4
        /*0018*/ 	.word	0x00000000
	.align		4
        /*001c*/ 	.word	0xfffffffc


//--------------------- .text.my_kernel_kernel0   --------------------------
	.section	.text.my_kernel_kernel0,"ax",@progbits
	.align	128
        .global         my_kernel_kernel0
        .type           my_kernel_kernel0,@function
        .size           my_kernel_kernel0,(.L_x_3 - my_kernel_kernel0)
        .other          my_kernel_kernel0,@"STO_CUDA_ENTRY STV_DEFAULT"
my_kernel_kernel0:
.text.my_kernel_kernel0:
[----:B------:R-:W-:Y:S01]  /*0000*/  LDC R1, c[0x0][0x37c] ;  /* 0x0000df00ff017b82 */ /* 0x000fe20000000800 */
[----:B------:R-:W0:Y:S07]  /*0010*/  S2R R7, SR_CTAID.X ;  /* 0x0000000000077919 */ /* 0x000e2e0000002500 */
[----:B------:R-:W1:Y:S01]  /*0020*/  LDC.64 R4, c[0x0][0x390] ;  /* 0x0000e400ff047b82 */ /* 0x000e620000000a00 */
[----:B------:R-:W2:Y:S01]  /*0030*/  LDCU.64 UR4, c[0x0][0x388] ;  /* 0x00007100ff0477ac */ /* 0x000ea20008000a00 */
[----:B------:R-:W0:Y:S01]  /*0040*/  S2R R2, SR_TID.X ;  /* 0x0000000000027919 */ /* 0x000e220000002100 */
[----:B------:R-:W3:Y:S05]  /*0050*/  LDCU.64 UR6, c[0x0][0x358] ;  /* 0x00006b00ff0677ac */ /* 0x000eea0008000a00 */
[----:B------:R-:W4:Y:S01]  /*0060*/  LDC.64 R8, c[0x0][0x380] ;  /* 0x0000e000ff087b82 */ /* 0x000f220000000a00 */
[----:B0-----:R-:W-:Y:S01]  /*0070*/  LEA R11, R7, R2, 0x3 ;  /* 0x00000002070b7211 */ /* 0x001fe200078e18ff */
[----:B------:R-:W-:-:S04]  /*0080*/  IMAD.WIDE.U32 R2, R2, 0x1000, RZ ;  /* 0x0000100002027825 */ /* 0x000fc800078e00ff */
[----:B-1----:R-:W-:-:S04]  /*0090*/  IMAD.WIDE.U32 R4, R11, 0x4, R4 ;  /* 0x000000040b047825 */ /* 0x002fc800078e0004 */
[----:B------:R-:W-:Y:S01]  /*00a0*/  IMAD.WIDE.U32 R6, R7, 0x8000, R2 ;  /* 0x0000800007067825 */ /* 0x000fe200078e0002 */
[----:B---3--:R0:W5:Y:S02]  /*00b0*/  LDG.E.CONSTANT R0, desc[UR6][R4.64] ;  /* 0x0000000604007981 */ /* 0x008164000c1e9900 */
[----:B--2---:R-:W-:Y:S01]  /*00c0*/  IADD3 R2, P0, PT, R6, UR4, RZ ;  /* 0x0000000406027c10 */ /* 0x004fe2000ff1e0ff */
[----:B------:R-:W-:-:S03]  /*00d0*/  UMOV UR4, URZ ;  /* 0x000000ff00047c82 */ /* 0x000fc60008000000 */
[----:B0-----:R-:W-:Y:S01]  /*00e0*/  IADD3 R4, P1, PT, R2, 0x20, RZ ;  /* 0x0000002002047810 */ /* 0x001fe20007f3e0ff */
[----:B----4-:R-:W-:-:S03]  /*00f0*/  IMAD.WIDE.U32 R2, R11, 0x4, R8 ;  /* 0x000000040b027825 */ /* 0x010fc600078e0008 */
[----:B------:R-:W-:Y:S01]  /*0100*/  IADD3.X R5, PT, PT, RZ, UR5, R7, P1, P0 ;  /* 0x00000005ff057c10 */ /* 0x000fe20008fe0407 */
[----:B------:R-:W-:-:S08]  /*0110*/  HFMA2 R7, -RZ, RZ, 0, 0 ;  /* 0x00000000ff077431 */ /* 0x000fd000000001ff */
.L_x_0:
[----:B------:R-:W2:Y:S04]  /*0120*/  LDG.E.CONSTANT R9, desc[UR6][R4.64+-0x20] ;  /* 0xffffe00604097981 */ /* 0x000ea8000c1e9900 */
[----:B------:R-:W3:Y:S04]  /*0130*/  LDG.E.CONSTANT R24, desc[UR6][R4.64+-0x1c] ;  /* 0xffffe40604187981 */ /* 0x000ee8000c1e9900 */
[----:B------:R-:W4:Y:S04]  /*0140*/  LDG.E.CONSTANT R6, desc[UR6][R4.64+-0x18] ;  /* 0xffffe80604067981 */ /* 0x000f28000c1e9900 */
        /* <DEDUP_REMOVED lines=16> */
[----:B------:R-:W4:Y:S01]  /*0250*/  LDG.E.CONSTANT R11, desc[UR6][R4.64+0x2c] ;  /* 0x00002c06040b7981 */ /* 0x000f22000c1e9900 */
[----:B--2--5:R-:W-:-:S03]  /*0260*/  FADD R22, -R0, R9 ;  /* 0x0000000900167221 */ /* 0x024fc60000000100 */
[----:B------:R-:W2:Y:S01]  /*0270*/  LDG.E.CONSTANT R9, desc[UR6][R4.64+0x30] ;  /* 0x0000300604097981 */ /* 0x000ea2000c1e9900 */
[----:B------:R-:W-:Y:S01]  /*0280*/  FFMA R7, R22, R22, R7 ;  /* 0x0000001616077223 */ /* 0x000fe20000000007 */
[----:B---3--:R-:W-:-:S04]  /*0290*/  FADD R24, -R0, R24 ;  /* 0x0000001800187221 */ /* 0x008fc80000000100 */
[----:B------:R-:W-:Y:S02]  /*02a0*/  FFMA R24, R24, R24, R7 ;  /* 0x0000001818187223 */ /* 0x000fe40000000007 */
[----:B------:R-:W3:Y:S01]  /*02b0*/  LDG.E.CONSTANT R7, desc[UR6][R4.64+0x34] ;  /* 0x0000340604077981 */ /* 0x000ee2000c1e9900 */
[C---:B----4-:R-:W-:Y:S01]  /*02c0*/  FADD R6, -R0.reuse, R6 ;  /* 0x0000000600067221 */ /* 0x050fe20000000100 */
[----:B------:R-:W-:-:S03]  /*02d0*/  FADD R10, -R0, R10 ;  /* 0x0000000a000a7221 */ /* 0x000fc60000000100 */
[----:B------:R-:W-:Y:S02]  /*02e0*/  FFMA R24, R6, R6, R24 ;  /* 0x0000000606187223 */ /* 0x000fe40000000018 */
[----:B------:R-:W4:Y:S02]  /*02f0*/  LDG.E.CONSTANT R6, desc[UR6][R4.64+0x38] ;  /* 0x0000380604067981 */ /* 0x000f24000c1e9900 */
[----:B------:R-:W-:Y:S02]  /*0300*/  FFMA R24, R10, R10, R24 ;  /* 0x0000000a0a187223 */ /* 0x000fe40000000018 */
[----:B------:R-:W4:Y:S01]  /*0310*/  LDG.E.CONSTANT R10, desc[UR6][R4.64+0x3c] ;  /* 0x00003c06040a7981 */ /* 0x000f22000c1e9900 */
[C---:B------:R-:W-:Y:S01]  /*0320*/  FADD R18, -R0.reuse, R18 ;  /* 0x0000001200127221 */ /* 0x040fe20000000100 */
[----:B------:R-:W-:-:S03]  /*0330*/  FADD R20, -R0, R20 ;  /* 0x0000001400147221 */ /* 0x000fc60000000100 */
[----:B------:R-:W-:Y:S01]  /*0340*/  FFMA R24, R18, R18, R24 ;  /* 0x0000001212187223 */ /* 0x000fe20000000018 */
[----:B------:R-:W-:Y:S02]  /*0350*/  FADD R18, -R0, R16 ;  /* 0x0000001000127221 */ /* 0x000fe40000000100 */
[----:B------:R-:W4:Y:S01]  /*0360*/  LDG.E.CONSTANT R16, desc[UR6][R4.64+0x40] ;  /* 0x0000400604107981 */ /* 0x000f22000c1e9900 */
[----:B------:R-:W-:Y:S01]  /*0370*/  FFMA R24, R20, R20, R24 ;  /* 0x0000001414187223 */ /* 0x000fe20000000018 */
[C---:B------:R-:W-:Y:S01]  /*0380*/  FADD R14, -R0.reuse, R14 ;  /* 0x0000000e000e7221 */ /* 0x040fe20000000100 */
[----:B------:R-:W-:Y:S01]  /*0390*/  FADD R12, -R0, R12 ;  /* 0x0000000c000c7221 */ /* 0x000fe20000000100 */
[----:B------:R-:W4:Y:S01]  /*03a0*/  LDG.E.CONSTANT R20, desc[UR6][R4.64+0x48] ;  /* 0x0000480604147981 */ /* 0x000f22000c1e9900 */
[----:B------:R-:W-:-:S03]  /*03b0*/  FFMA R24, R18, R18, R24 ;  /* 0x0000001212187223 */ /* 0x000fc60000000018 */
[----:B------:R-:W4:Y:S01]  /*03c0*/  LDG.E.CONSTANT R18, desc[UR6][R4.64+0x44] ;  /* 0x0000440604127981 */ /* 0x000f22000c1e9900 */
[----:B------:R-:W-:Y:S01]  /*03d0*/  FFMA R24, R14, R14, R24 ;  /* 0x0000000e0e187223 */ /* 0x000fe20000000018 */
[----:B------:R-:W-:Y:S02]  /*03e0*/  FADD R8, -R0, R8 ;  /* 0x0000000800087221 */ /* 0x000fe40000000100 */
[----:B------:R-:W4:Y:S01]  /*03f0*/  LDG.E.CONSTANT R14, desc[UR6][R4.64+0x4c] ;  /* 0x00004c06040e7981 */ /* 0x000f22000c1e9900 */
        /* <DEDUP_REMOVED lines=9> */
[----:B------:R-:W-:-:S03]  /*0490*/  FFMA R24, R27, R27, R24 ;  /* 0x0000001b1b187223 */ /* 0x000fc60000000018 */
[----:B------:R-:W4:Y:S01]  /*04a0*/  LDG.E.CONSTANT R27, desc[UR6][R4.64+0x58] ;  /* 0x00005806041b7981 */ /* 0x000f22000c1e9900 */
[----:B------:R-:W-:Y:S01]  /*04b0*/  FFMA R24, R25, R25, R24 ;  /* 0x0000001919187223 */ /* 0x000fe20000000018 */
[C---:B------:R-:W-:Y:S02]  /*04c0*/  FADD R23, -R0.reuse, R23 ;  /* 0x0000001700177221 */ /* 0x040fe40000000100 */
[----:B------:R-:W4:Y:S01]  /*04d0*/  LDG.E.CONSTANT R25, desc[UR6][R4.64+0x5c] ;  /* 0x00005c0604197981 */ /* 0x000f22000c1e9900 */
[C---:B------:R-:W-:Y:S01]  /*04e0*/  FADD R21, -R0.reuse, R21 ;  /* 0x0000001500157221 */ /* 0x040fe20000000100 */
[----:B------:R-:W-:Y:S02]  /*04f0*/  FFMA R24, R23, R23, R24 ;  /* 0x0000001717187223 */ /* 0x000fe40000000018 */
[----:B------:R-:W4:Y:S01]  /*0500*/  LDG.E.CONSTANT R23, desc[UR6][R4.64+0x60] ;  /* 0x0000600604177981 */ /* 0x000f22000c1e9900 */
[----:B------:R-:W-:Y:S01]  /*0510*/  FADD R19, -R0, R19 ;  /* 0x0000001300137221 */ /* 0x000fe20000000100 */
[----:B------:R-:W-:-:S02]  /*0520*/  FFMA R24, R21, R21, R24 ;  /* 0x0000001515187223 */ /* 0x000fc40000000018 */
[----:B------:R-:W4:Y:S01]  /*0530*/  LDG.E.CONSTANT R21, desc[UR6][R4.64+0x64] ;  /* 0x0000640604157981 */ /* 0x000f22000c1e9900 */
[C---:B------:R-:W-:Y:S01]  /*0540*/  FADD R17, -R0.reuse, R17 ;  /* 0x0000001100117221 */ /* 0x040fe20000000100 */
[----:B------:R-:W-:Y:S02]  /*0550*/  FFMA R24, R19, R19, R24 ;  /* 0x0000001313187223 */ /* 0x000fe40000000018 */
        /* <DEDUP_REMOVED lines=9> */
[----:B------:R-:W4:Y:S02]  /*05f0*/  LDG.E.CONSTANT R13, desc[UR6][R4.64+0x74] ;  /* 0x00007406040d7981 */ /* 0x000f24000c1e9900 */
[----:B------:R-:W-:Y:S02]  /*0600*/  FFMA R24, R11, R11, R24 ;  /* 0x0000000b0b187223 */ /* 0x000fe40000000018 */
[----:B------:R-:W4:Y:S01]  /*0610*/  LDG.E.CONSTANT R11, desc[UR6][R4.64+0x78] ;  /* 0x00007806040b7981 */ /* 0x000f22000c1e9900 */
[----:B--2---:R-:W-:-:S04]  /*0620*/  FADD R9, -R0, R9 ;  /* 0x0000000900097221 */ /* 0x004fc80000000100 */
[----:B------:R-:W-:Y:S02]  /*0630*/  FFMA R24, R9, R9, R24 ;  /* 0x0000000909187223 */ /* 0x000fe40000000018 */
[----:B------:R-:W2:Y:S01]  /*0640*/  LDG.E.CONSTANT R9, desc[UR6][R4.64+0x7c] ;  /* 0x00007c0604097981 */ /* 0x000ea2000c1e9900 */
[----:B---3--:R-:W-:-:S04]  /*0650*/  FADD R7, -R0, R7 ;  /* 0x0000000700077221 */ /* 0x008fc80000000100 */
[----:B------:R-:W-:Y:S02]  /*0660*/  FFMA R24, R7, R7, R24 ;  /* 0x0000000707187223 */ /* 0x000fe40000000018 */
[----:B------:R-:W3:Y:S01]  /*0670*/  LDG.E.CONSTANT R7, desc[UR6][R4.64+0x80] ;  /* 0x0000800604077981 */ /* 0x000ee2000c1e9900 */
[----:B----4-:R-:W-:-:S04]  /*0680*/  FADD R6, -R0, R6 ;  /* 0x0000000600067221 */ /* 0x010fc80000000100 */
[----:B------:R-:W-:Y:S02]  /*0690*/  FFMA R24, R6, R6, R24 ;  /* 0x0000000606187223 */ /* 0x000fe40000000018 */
[----:B------:R-:W4:Y:S01]  /*06a0*/  LDG.E.CONSTANT R6, desc[UR6][R4.64+0x88] ;  /* 0x0000880604067981 */ /* 0x000f22000c1e9900 */
[----:B------:R-:W-:-:S04]  /*06b0*/  FADD R10, -R0, R10 ;  /* 0x0000000a000a7221 */ /* 0x000fc80000000100 */
[----:B------:R-:W-:Y:S02]  /*06c0*/  FFMA R24, R10, R10, R24 ;  /* 0x0000000a0a187223 */ /* 0x000fe40000000018 */
[----:B------:R-:W4:Y:S01]  /*06d0*/  LDG.E.CONSTANT R10, desc[UR6][R4.64+0x8c] ;  /* 0x00008c06040a7981 */ /* 0x000f22000c1e9900 */
[----:B------:R-:W-:-:S04]  /*06e0*/  FADD R16, -R0, R16 ;  /* 0x0000001000107221 */ /* 0x000fc80000000100 */
[----:B------:R-:W-:Y:S01]  /*06f0*/  FFMA R24, R16, R16, R24 ;  /* 0x0000001010187223 */ /* 0x000fe20000000018 */
[C---:B------:R-:W-:Y:S01]  /*0700*/  FADD R18, -R0.reuse, R18 ;  /* 0x0000001200127221 */ /* 0x040fe20000000100 */
[----:B------:R-:W-:Y:S01]  /*0710*/  FADD R20, -R0, R20 ;  /* 0x0000001400147221 */ /* 0x000fe20000000100 */
[----:B------:R-:W4:Y:S02]  /*0720*/  LDG.E.CONSTANT R16, desc[UR6][R4.64+0x90] ;  /* 0x0000900604107981 */ /* 0x000f24000c1e9900 */
[----:B------:R-:W-:Y:S01]  /*0730*/  FFMA R24, R18, R18, R24 ;  /* 0x0000001212187223 */ /* 0x000fe20000000018 */
[----:B------:R-:W-:Y:S02]  /*0740*/  FADD R18, -R0, R14 ;  /* 0x0000000e00127221 */ /* 0x000fe40000000100 */
[----:B------:R-:W4:Y:S01]  /*0750*/  LDG.E.CONSTANT R14, desc[UR6][R4.64+0x94] ;  /* 0x00009406040e7981 */ /* 0x000f22000c1e9900 */
[----:B------:R-:W-:-:S03]  /*0760*/  FFMA R24, R20, R20, R24 ;  /* 0x0000001414187223 */ /* 0x000fc60000000018 */
[----:B------:R-:W4:Y:S01]  /*0770*/  LDG.E.CONSTANT R20, desc[UR6][R4.64+0xd0] ;  /* 0x0000d00604147981 */ /* 0x000f22000c1e9900 */
[----:B------:R-:W-:Y:S01]  /*0780*/  FFMA R24, R18, R18, R24 ;  /* 0x0000001212187223 */ /* 0x000fe20000000018 */
[----:B------:R-:W-:Y:S02]  /*0790*/  FADD R18, -R0, R12 ;  /* 0x0000000c00127221 */ /* 0x000fe40000000100 */
[----:B------:R-:W4:Y:S02]  /*07a0*/  LDG.E.CONSTANT R12, desc[UR6][R4.64+0x98] ;  /* 0x00009806040c7981 */ /* 0x000f24000c1e9900 */
[----:B------:R-:W-:Y:S01]  /*07b0*/  FFMA R24, R18, R18, R24 ;  /* 0x0000001212187223 */ /* 0x000fe20000000018 */
[----:B------:R-:W-:Y:S02]  /*07c0*/  FADD R18, -R0, R29 ;  /* 0x0000001d00127221 */ /* 0x000fe40000000100 */
[----:B------:R-:W4:Y:S02]  /*07d0*/  LDG.E.CONSTANT R29, desc[UR6][R4.64+0x9c] ;  /* 0x00009c06041d7981 */ /* 0x000f24000c1e9900 */
[----:B------:R-:W-:Y:S01]  /*07e0*/  FFMA R24, R18, R18, R24 ;  /* 0x0000001212187223 */ /* 0x000fe20000000018 */
[----:B------:R-:W-:-:S02]  /*07f0*/  FADD R18, -R0, R27 ;  /* 0x0000001b00127221 */ /* 0x000fc40000000100 */
[----:B------:R-:W4:Y:S02]  /*0800*/  LDG.E.CONSTANT R27, desc[UR6][R4.64+0xa0] ;  /* 0x0000a006041b7981 */ /* 0x000f24000c1e9900 */
        /* <DEDUP_REMOVED lines=25> */
[----:B--2---:R-:W-:-:S02]  /*09a0*/  FADD R18, -R0, R9 ;  /* 0x0000000900127221 */ /* 0x004fc40000000100 */
[----:B------:R-:W2:Y:S02]  /*09b0*/  LDG.E.CONSTANT R9, desc[UR6][R4.64+0xc4] ;  /* 0x0000c40604097981 */ /* 0x000ea4000c1e9900 */
[----:B------:R-:W-:Y:S01]  /*09c0*/  FFMA R24, R18, R18, R24 ;  /* 0x0000001212187223 */ /* 0x000fe20000000018 */
[----:B---3--:R-:W-:Y:S02]  /*09d0*/  FADD R18, -R0, R7 ;  /* 0x0000000700127221 */ /* 0x008fe40000000100 */
[----:B------:R-:W3:Y:S02]  /*09e0*/  LDG.E.CONSTANT R7, desc[UR6][R4.64+0xc8] ;  /* 0x0000c80604077981 */ /* 0x000ee4000c1e9900 */
[----:B------:R-:W-:Y:S01]  /*09f0*/  FFMA R24, R18, R18, R24 ;  /* 0x0000001212187223 */ /* 0x000fe20000000018 */
[C---:B------:R-:W-:Y:S02]  /*0a00*/  FADD R18, -R0.reuse, R8 ;  /* 0x0000000800127221 */ /* 0x040fe40000000100 */
[----:B------:R-:W3:Y:S01]  /*0a10*/  LDG.E.CONSTANT R8, desc[UR6][R4.64+0xcc] ;  /* 0x0000cc0604087981 */ /* 0x000ee2000c1e9900 */
[----:B----4-:R-:W-:Y:S01]  /*0a20*/  FADD R6, -R0, R6 ;  /* 0x0000000600067221 */ /* 0x010fe20000000100 */
[----:B------:R-:W-:-:S02]  /*0a30*/  FFMA R24, R18, R18, R24 ;  /* 0x0000001212187223 */ /* 0x000fc40000000018 */
[----:B------:R-:W4:Y:S02]  /*0a40*/  LDG.E.CONSTANT R18, desc[UR6][R4.64+0xd8] ;  /* 0x0000d80604127981 */ /* 0x000f24000c1e9900 */
[----:B------:R-:W-:Y:S02]  /*0a50*/  FFMA R24, R6, R6, R24 ;  /* 0x0000000606187223 */ /* 0x000fe40000000018 */
[----:B------:R-:W4:Y:S01]  /*0a60*/  LDG.E.CONSTANT R6, desc[UR6][R4.64+0xd4] ;  /* 0x0000d40604067981 */ /* 0x000f22000c1e9900 */
[----:B------:R-:W-:-:S04]  /*0a70*/  FADD R10, -R0, R10 ;  /* 0x0000000a000a7221 */ /* 0x000fc80000000100 */
[----:B------:R-:W-:Y:S02]  /*0a80*/  FFMA R24, R10, R10, R24 ;  /* 0x0000000a0a187223 */ /* 0x000fe40000000018 */
[----:B------:R0:W4:Y:S01]  /*0a90*/  LDG.E.CONSTANT R10, desc[UR6][R4.64+0xdc] ;  /* 0x0000dc06040a7981 */ /* 0x000122000c1e9900 */
[----:B------:R-:W-:-:S04]  /*0aa0*/  FADD R16, -R0, R16 ;  /* 0x0000001000107221 */ /* 0x000fc80000000100 */
[----:B------:R-:W-:Y:S01]  /*0ab0*/  FFMA R24, R16, R16, R24 ;  /* 0x0000001010187223 */ /* 0x000fe20000000018 */
        /* <DEDUP_REMOVED lines=24> */
[----:B------:R-:W-:Y:S01]  /*0c40*/  FADD R20, -R0, R20 ;  /* 0x0000001400147221 */ /* 0x000fe20000000100 */
[----:B------:R-:W-:-:S04]  /*0c50*/  UIADD3 UR4, UPT, UPT, UR4, 0x40, URZ ;  /* 0x0000004004047890 */ /* 0x000fc8000fffe0ff */
[----:B------:R-:W-:Y:S01]  /*0c60*/  UISETP.NE.AND UP0, UPT, UR4, 0x400, UPT ;  /* 0x000004000400788c */ /* 0x000fe2000bf05270 */
[----:B0-----:R-:W-:-:S04]  /*0c70*/  IADD3 R4, P0, PT, R4, 0x100, RZ ;  /* 0x0000010004047810 */ /* 0x001fc80007f1e0ff */
[----:B------:R-:W-:Y:S01]  /*0c80*/  IADD3.X R5, PT, PT, RZ, R5, RZ, P0, !PT ;  /* 0x00000005ff057210 */ /* 0x000fe200007fe4ff */
[----:B--2---:R-:W-:-:S04]  /*0c90*/  FADD R12, -R0, R9 ;  /* 0x00000009000c7221 */ /* 0x004fc80000000100 */
[----:B------:R-:W-:Y:S01]  /*0ca0*/  FFMA R27, R12, R12, R27 ;  /* 0x0000000c0c1b7223 */ /* 0x000fe2000000001b */
[----:B---3--:R-:W-:-:S04]  /*0cb0*/  FADD R12, -R0, R7 ;  /* 0x00000007000c7221 */ /* 0x008fc80000000100 */
[----:B------:R-:W-:Y:S01]  /*0cc0*/  FFMA R27, R12, R12, R27 ;  /* 0x0000000c0c1b7223 */ /* 0x000fe2000000001b */
[----:B------:R-:W-:-:S04]  /*0cd0*/  FADD R8, -R0, R8 ;  /* 0x0000000800087221 */ /* 0x000fc80000000100 */
[----:B------:R-:W-:-:S04]  /*0ce0*/  FFMA R27, R8, R8, R27 ;  /* 0x00000008081b7223 */ /* 0x000fc8000000001b */
[----:B------:R-:W-:Y:S01]  /*0cf0*/  FFMA R27, R20, R20, R27 ;  /* 0x00000014141b7223 */ /* 0x000fe2000000001b */
[C---:B----4-:R-:W-:Y:S01]  /*0d00*/  FADD R6, -R0.reuse, R6 ;  /* 0x0000000600067221 */ /* 0x050fe20000000100 */
[----:B------:R-:W-:-:S03]  /*0d10*/  FADD R18, -R0, R18 ;  /* 0x0000001200127221 */ /* 0x000fc60000000100 */
[----:B------:R-:W-:Y:S01]  /*0d20*/  FFMA R27, R6, R6, R27 ;  /* 0x00000006061b7223 */ /* 0x000fe2000000001b */
[----:B------:R-:W-:-:S03]  /*0d30*/  FADD R10, -R0, R10 ;  /* 0x0000000a000a7221 */ /* 0x000fc60000000100 */
[----:B------:R-:W-:-:S04]  /*0d40*/  FFMA R27, R18, R18, R27 ;  /* 0x00000012121b7223 */ /* 0x000fc8000000001b */
[----:B------:R-:W-:Y:S01]  /*0d50*/  FFMA R7, R10, R10, R27 ;  /* 0x0000000a0a077223 */ /* 0x000fe2000000001b */
[----:B------:R-:W-:Y:S06]  /*0d60*/  BRA.U UP0, `(.L_x_0) ;  /* 0xfffffff100ec7547 */ /* 0x000fec000b83ffff */
[----:B------:R-:W-:Y:S01]  /*0d70*/  STG.E desc[UR6][R2.64], R7 ;  /* 0x0000000702007986 */ /* 0x000fe2000c101906 */
[----:B------:R-:W-:Y:S05]  /*0d80*/  EXIT ;  /* 0x000000000000794d */ /* 0x000fea0003800000 */
.L_x_1:
[----:B------:R-:W-:-:S00]  /*0d90*/  BRA `(.L_x_1) ;  /* 0xfffffffc00fc7947 */ /* 0x000fc0000383ffff */
[----:B------:R-:W-:-:S00]  /*0da0*/  NOP ;  /* 0x0000000000007918 */ /* 0x000fc00000000000 */
        /* <DEDUP_REMOVED lines=13> */
.L_x_3:


//--------------------- .text.my_kernel_kernel1   --------------------------
	.section	.text.my_kernel_kernel1,"ax",@progbits
	.align	128
        .global         my_kernel_kernel1
        .type           my_kernel_kernel1,@function
        .size           my_kernel_kernel1,(.L_x_4 - my_kernel_kernel1)
        .other          my_kernel_kernel1,@"STO_CUDA_ENTRY STV_DEFAULT"
my_kernel_kernel1:
.text.my_kernel_kernel1:
[----:B------:R-:W-:Y:S01]  /*0000*/  LDC R1, c[0x0][0x37c] ;  /* 0x0000df00ff017b82 */ /* 0x000fe20000000800 */
[----:B------:R-:W0:Y:S07]  /*0010*/  S2R R7, SR_CTAID.X ;  /* 0x0000000000077919 */ /* 0x000e2e0000002500 */
[----:B------:R-:W1:Y:S01]  /*0020*/  LDC.64 R2, c[0x0][0x388] ;  /* 0x0000e200ff027b82 */ /* 0x000e620000000a00 */
[----:B------:R-:W2:Y:S01]  /*0030*/  LDCU.64 UR4, c[0x0][0x358] ;  /* 0x00006b00ff0477ac */ /* 0x000ea20008000a00 */
[----:B------:R-:W0:Y:S06]  /*0040*/  S2R R0, SR_TID.X ;  /* 0x0000000000007919 */ /* 0x000e2c0000002100 */
[----:B------:R-:W3:Y:S01]  /*0050*/  LDC.64 R4, c[0x0][0x380] ;  /* 0x0000e000ff047b82 */ /* 0x000ee20000000a00 */
[----:B0-----:R-:W-:-:S05]  /*0060*/  LEA R7, R7, R0, 0x6 ;  /* 0x0000000007077211 */ /* 0x001fca00078e30ff */
[----:B-1----:R-:W-:-:S06]  /*0070*/  IMAD.WIDE.U32 R2, R7, 0x4, R2 ;  /* 0x0000000407027825 */ /* 0x002fcc00078e0002 */
[----:B--2---:R-:W2:Y:S01]  /*0080*/  LDG.E.CONSTANT R2, desc[UR4][R2.64] ;  /* 0x0000000402027981 */ /* 0x004ea2000c1e9900 */
[----:B---3--:R-:W-:-:S04]  /*0090*/  IMAD.WIDE.U32 R4, R7, 0x4, R4 ;  /* 0x0000000407047825 */ /* 0x008fc800078e0004 */
[----:B--2---:R-:W-:-:S05]  /*00a0*/  FMUL R7, R2, 0.0009765625 ;  /* 0x3a80000002077820 */ /* 0x004fca0000400000 */
[----:B------:R-:W-:Y:S01]  /*00b0*/  STG.E desc[UR4][R4.64], R7 ;  /* 0x0000000704007986 */ /* 0x000fe2000c101904 */
[----:B------:R-:W-:Y:S05]  /*00c0*/  EXIT ;  /* 0x000000000000794d */ /* 0x000fea0003800000 */
.L_x_2:
        /* <DEDUP_REMOVED lines=11> */
.L_x_4:


//--------------------- .nv.shared.reserved.0     --------------------------
	.section	.nv.shared.reserved.0,"aw",@nobits
	.weak		__nv_reservedSMEM_offset_0_alias
	.size		__nv_reservedSMEM_offset_0_alias, 0, 64
	.other		__nv_reservedSMEM_offset_0_alias,@"STO_CUDA_RESERVED_SHARED STV_DEFAULT"
__nv_reservedSMEM_offset_0_alias:
	.zero		0
	.zero		64


//--------------------- .nv.constant0.my_kernel_kernel0 --------------------------
	.section	.nv.constant0.my_kernel_kernel0,"a",@progbits
	.sectionflags	@""
	.align	4
.nv.constant0.my_kernel_kernel0:
	.zero		920


//--------------------- .nv.constant0.my_kernel_kernel1 --------------------------
	.section	.nv.constant0.my_kernel_kernel1,"a",@progbits
	.sectionflags	@""
	.align	4
.nv.constant0.my_kernel_kernel1:
	.zero		912


//--------------------- SYMBOLS --------------------------

	.type		.nv.reservedSmem.offset0,@object
	.size		.nv.reservedSmem.offset0,0x4
